	.headerflags	@"EF_CUDA_TEXMODE_UNIFIED EF_CUDA_64BIT_ADDRESS EF_CUDA_ACCELERATORS EF_CUDA_SM90 EF_CUDA_VIRTUAL_SM(EF_CUDA_SM90)"
	.elftype	@"ET_EXEC"


//--------------------- .nv.info                  --------------------------
	.section	.nv.info,"",@"SHT_CUDA_INFO"
	.align	4


	//----- nvinfo : EIATTR_REGCOUNT
	.align		4
        /*0000*/ 	.byte	0x04, 0x2f
        /*0002*/ 	.short	(.L_1 - .L_0)
	.align		4
.L_0:
        /*0004*/ 	.word	index@(triton_poi_fused_relu_threshold_backward_7)
        /*0008*/ 	.word	0x00000024


	//----- nvinfo : EIATTR_MIN_STACK_SIZE
	.align		4
.L_1:
        /*000c*/ 	.byte	0x04, 0x12
        /*000e*/ 	.short	(.L_3 - .L_2)
	.align		4
.L_2:
        /*0010*/ 	.word	index@(triton_poi_fused_relu_threshold_backward_7)
        /*0014*/ 	.word	0x00000000


	//----- nvinfo : EIATTR_FRAME_SIZE
	.align		4
.L_3:
        /*0018*/ 	.byte	0x04, 0x11
        /*001a*/ 	.short	(.L_5 - .L_4)
	.align		4
.L_4:
        /*001c*/ 	.word	index@(triton_poi_fused_relu_threshold_backward_7)
        /*0020*/ 	.word	0x00000000


	//----- nvinfo : EIATTR_MIN_STACK_SIZE
	.align		4
.L_5:
        /*0024*/ 	.byte	0x04, 0x12
        /*0026*/ 	.short	(.L_7 - .L_6)
	.align		4
.L_6:
        /*0028*/ 	.word	index@(triton_poi_fused_relu_threshold_backward_7)
        /*002c*/ 	.word	0x00000000
.L_7:


//--------------------- .nv.info.triton_poi_fused_relu_threshold_backward_7 --------------------------
	.section	.nv.info.triton_poi_fused_relu_threshold_backward_7,"",@"SHT_CUDA_INFO"
	.sectionflags	@""
	.align	4


	//----- nvinfo : EIATTR_CUDA_API_VERSION
	.align		4
        /*0000*/ 	.byte	0x04, 0x37
        /*0002*/ 	.short	(.L_9 - .L_8)
.L_8:
        /*0004*/ 	.word	0x0000007c


	//----- nvinfo : EIATTR_KPARAM_INFO
	.align		4
.L_9:
        /*0008*/ 	.byte	0x04, 0x17
        /*000a*/ 	.short	(.L_11 - .L_10)
.L_10:
        /*000c*/ 	.word	0x00000000
        /*0010*/ 	.short	0x0004
        /*0012*/ 	.short	0x001c
        /*0014*/ 	.byte	0x00, 0xf0, 0x11, 0x00


	//----- nvinfo : EIATTR_KPARAM_INFO
	.align		4
.L_11:
        /*0018*/ 	.byte	0x04, 0x17
        /*001a*/ 	.short	(.L_13 - .L_12)
.L_12:
        /*001c*/ 	.word	0x00000000
        /*0020*/ 	.short	0x0003
        /*0022*/ 	.short	0x0018
        /*0024*/ 	.byte	0x00, 0xf0, 0x11, 0x00


	//----- nvinfo : EIATTR_KPARAM_INFO
	.align		4
.L_13:
        /*0028*/ 	.byte	0x04, 0x17
        /*002a*/ 	.short	(.L_15 - .L_14)
.L_14:
        /*002c*/ 	.word	0x00000000
        /*0030*/ 	.short	0x0002
        /*0032*/ 	.short	0x0010
        /*0034*/ 	.byte	0x00, 0xf4, 0x21, 0x00


	//----- nvinfo : EIATTR_KPARAM_INFO
	.align		4
.L_15:
        /*0038*/ 	.byte	0x04, 0x17
        /*003a*/ 	.short	(.L_17 - .L_16)
.L_16:
        /*003c*/ 	.word	0x00000000
        /*0040*/ 	.short	0x0001
        /*0042*/ 	.short	0x0008
        /*0044*/ 	.byte	0x00, 0xf4, 0x21, 0x00


	//----- nvinfo : EIATTR_KPARAM_INFO
	.align		4
.L_17:
        /*0048*/ 	.byte	0x04, 0x17
        /*004a*/ 	.short	(.L_19 - .L_18)
.L_18:
        /*004c*/ 	.word	0x00000000
        /*0050*/ 	.short	0x0000
        /*0052*/ 	.short	0x0000
        /*0054*/ 	.byte	0x00, 0xf4, 0x21, 0x00


	//----- nvinfo : EIATTR_SPARSE_MMA_MASK
	.align		4
.L_19:
        /*0058*/ 	.byte	0x03, 0x50
        /*005a*/ 	.short	0x0000


	//----- nvinfo : EIATTR_MAXREG_COUNT
	.align		4
        /*005c*/ 	.byte	0x03, 0x1b
        /*005e*/ 	.short	0x00ff


	//----- nvinfo : EIATTR_EXIT_INSTR_OFFSETS
	.align		4
        /*0060*/ 	.byte	0x04, 0x1c
        /*0062*/ 	.short	(.L_21 - .L_20)


	//   ....[0]....
.L_20:
        /*0064*/ 	.word	0x00000f50


	//----- nvinfo : EIATTR_REQNTID
	.align		4
.L_21:
        /*0068*/ 	.byte	0x04, 0x10
        /*006a*/ 	.short	(.L_23 - .L_22)
.L_22:
        /*006c*/ 	.word	0x00000100
        /*0070*/ 	.word	0x00000001
        /*0074*/ 	.word	0x00000001


	//----- nvinfo : EIATTR_CBANK_PARAM_SIZE
	.align		4
.L_23:
        /*0078*/ 	.byte	0x03, 0x19
        /*007a*/ 	.short	0x0020


	//----- nvinfo : EIATTR_PARAM_CBANK
	.align		4
        /*007c*/ 	.byte	0x04, 0x0a
        /*007e*/ 	.short	(.L_25 - .L_24)
	.align		4
.L_24:
        /*0080*/ 	.word	index@(.nv.constant0.triton_poi_fused_relu_threshold_backward_7)
        /*0084*/ 	.short	0x0210
        /*0086*/ 	.short	0x0020


	//----- nvinfo : EIATTR_SW_WAR
	.align		4
.L_25:
        /*0088*/ 	.byte	0x04, 0x36
        /*008a*/ 	.short	(.L_27 - .L_26)
.L_26:
        /*008c*/ 	.word	0x00000008
.L_27:


//--------------------- .nv.callgraph             --------------------------
	.section	.nv.callgraph,"",@"SHT_CUDA_CALLGRAPH"
	.align	4
	.sectionentsize	8
	.align		4
        /*0000*/ 	.word	0x00000000
	.align		4
        /*0004*/ 	.word	0xffffffff
	.align		4
        /*0008*/ 	.word	0x00000000
	.align		4
        /*000c*/ 	.word	0xfffffffe
	.align		4
        /*0010*/ 	.word	0x00000000
	.align		4
        /*0014*/ 	.word	0xfffffffd
	.align		4
        /*0018*/ 	.word	0x00000000
	.align		4
        /*001c*/ 	.word	0xfffffffc


//--------------------- .text.triton_poi_fused_relu_threshold_backward_7 --------------------------
	.section	.text.triton_poi_fused_relu_threshold_backward_7,"ax",@progbits
	.sectionflags	@"SHF_BARRIERS=1"
	.align	128
        .global         triton_poi_fused_relu_threshold_backward_7
        .type           triton_poi_fused_relu_threshold_backward_7,@function
        .size           triton_poi_fused_relu_threshold_backward_7,(.L_x_1 - triton_poi_fused_relu_threshold_backward_7)
        .other          triton_poi_fused_relu_threshold_backward_7,@"STO_CUDA_ENTRY STV_DEFAULT"
triton_poi_fused_relu_threshold_backward_7:
.text.triton_poi_fused_relu_threshold_backward_7:
[----:B------:R-:W-:Y:S01]  /*0000*/  LDC R1, c[0x0][0x28] ;  /* 0x00000a00ff017b82 */ /* 0x000fe20000000800 */
[----:B------:R-:W1:Y:S07]  /*0010*/  S2R R2, SR_TID.X ;  /* 0x0000000000027919 */ /* 0x000e6e0000002100 */
[----:B------:R-:W2:Y:S01]  /*0020*/  LDC.64 R16, c[0x0][0x210] ;  /* 0x00008400ff107b82 */ /* 0x000ea20000000a00 */
[----:B------:R-:W-:Y:S01]  /*0030*/  ULDC.64 UR6, c[0x0][0x208] ;  /* 0x0000820000067ab9 */ /* 0x000fe20000000a00 */
[----:B------:R-:W3:Y:S01]  /*0040*/  S2R R20, SR_CTAID.Y ;  /* 0x0000000000147919 */ /* 0x000ee20000002600 */
[----:B------:R-:W4:Y:S01]  /*0050*/  S2R R3, SR_CTAID.X ;  /* 0x0000000000037919 */ /* 0x000f220000002500 */
[----:B-1----:R-:W-:Y:S01]  /*0060*/  IMAD.SHL.U32 R0, R2, 0x10, RZ ;  /* 0x0000001002007824 */ /* 0x002fe200078e00ff */
[----:B------:R-:W-:-:S02]  /*0070*/  SHF.R.U32.HI R21, RZ, 0x4, R2 ;  /* 0x00000004ff157819 */ /* 0x000fc40000011602 */
[--C-:B---3--:R-:W-:Y:S02]  /*0080*/  SHF.R.S32.HI R22, RZ, 0x17, R20.reuse ;  /* 0x00000017ff167819 */ /* 0x108fe40000011414 */
[----:B------:R-:W-:Y:S01]  /*0090*/  LOP3.LUT R19, R0, 0xf0, RZ, 0xc0, !PT ;  /* 0x000000f000137812 */ /* 0x000fe200078ec0ff */
[----:B----4-:R-:W-:Y:S01]  /*00a0*/  IMAD.SHL.U32 R3, R3, 0x10, RZ ;  /* 0x0000001003037824 */ /* 0x010fe200078e00ff */
[----:B------:R-:W-:Y:S02]  /*00b0*/  SGXT.U32 R21, R21, 0x4 ;  /* 0x000000041515781a */ /* 0x000fe40000000000 */
[----:B------:R-:W-:Y:S02]  /*00c0*/  PRMT R19, R19, 0x6540, R20 ;  /* 0x0000654013137816 */ /* 0x000fe40000000014 */
[----:B------:R-:W-:Y:S02]  /*00d0*/  LOP3.LUT R18, R3, R21, RZ, 0xfc, !PT ;  /* 0x0000001503127212 */ /* 0x000fe400078efcff */
[----:B------:R-:W-:-:S04]  /*00e0*/  SHF.R.S32.HI R0, RZ, 0x1f, R19 ;  /* 0x0000001fff007819 */ /* 0x000fc80000011413 */
[----:B------:R-:W-:-:S05]  /*00f0*/  LEA.HI R0, R0, R19, RZ, 0xb ;  /* 0x0000001300007211 */ /* 0x000fca00078f58ff */
[C---:B------:R-:W-:Y:S01]  /*0100*/  IMAD.SHL.U32 R4, R0.reuse, 0x1000, RZ ;  /* 0x0000100000047824 */ /* 0x040fe200078e00ff */
[----:B------:R-:W-:-:S04]  /*0110*/  LOP3.LUT R0, R0, 0xfffff800, RZ, 0xc0, !PT ;  /* 0xfffff80000007812 */ /* 0x000fc800078ec0ff */
[----:B------:R-:W-:-:S05]  /*0120*/  LOP3.LUT R5, R4, 0xff800000, RZ, 0xc0, !PT ;  /* 0xff80000004057812 */ /* 0x000fca00078ec0ff */
[----:B------:R-:W-:-:S05]  /*0130*/  IMAD R18, R18, 0x800, R5 ;  /* 0x0000080012127824 */ /* 0x000fca00078e0205 */
[----:B------:R-:W-:Y:S02]  /*0140*/  IADD3 R0, R18, R19, -R0 ;  /* 0x0000001312007210 */ /* 0x000fe40007ffe800 */
[----:B------:R-:W-:Y:S02]  /*0150*/  SGXT R22, R22, 0x1 ;  /* 0x000000011616781a */ /* 0x000fe40000000200 */
[----:B------:R-:W-:Y:S01]  /*0160*/  LOP3.LUT R9, R19, 0x4, RZ, 0xfc, !PT ;  /* 0x0000000413097812 */ /* 0x000fe200078efcff */
[----:B--2---:R-:W-:-:S03]  /*0170*/  IMAD.WIDE R4, R0, 0x4, R16 ;  /* 0x0000000400047825 */ /* 0x004fc600078e0210 */
[----:B------:R-:W-:-:S03]  /*0180*/  LEA.HI R8, R22, R9, RZ, 0xb ;  /* 0x0000000916087211 */ /* 0x000fc600078f58ff */
[----:B------:R-:W2:Y:S01]  /*0190*/  LDG.E.EL.128 R4, desc[UR6][R4.64] ;  /* 0x0000000604047981 */ /* 0x000ea2000c2e1d00 */
[----:B------:R-:W-:Y:S02]  /*01a0*/  LOP3.LUT R8, R8, 0xfffff800, RZ, 0xc0, !PT ;  /* 0xfffff80008087812 */ /* 0x000fe400078ec0ff */
[----:B------:R-:W-:Y:S02]  /*01b0*/  LOP3.LUT R13, R19, 0x8, RZ, 0xfc, !PT ;  /* 0x00000008130d7812 */ /* 0x000fe400078efcff */
[----:B------:R-:W-:Y:S02]  /*01c0*/  IADD3 R9, R18, R9, -R8 ;  /* 0x0000000912097210 */ /* 0x000fe40007ffe808 */
[----:B------:R-:W-:-:S03]  /*01d0*/  LEA.HI R12, R22, R13, RZ, 0xb ;  /* 0x0000000d160c7211 */ /* 0x000fc600078f58ff */
[----:B------:R-:W-:Y:S01]  /*01e0*/  IMAD.WIDE R8, R9, 0x4, R16 ;  /* 0x0000000409087825 */ /* 0x000fe200078e0210 */
[----:B------:R-:W-:-:S04]  /*01f0*/  LOP3.LUT R12, R12, 0xfffff800, RZ, 0xc0, !PT ;  /* 0xfffff8000c0c7812 */ /* 0x000fc800078ec0ff */
[----:B------:R-:W-:Y:S01]  /*0200*/  IADD3 R13, R18, R13, -R12 ;  /* 0x0000000d120d7210 */ /* 0x000fe20007ffe80c */
[----:B------:R-:W3:Y:S04]  /*0210*/  LDG.E.EL.128 R8, desc[UR6][R8.64] ;  /* 0x0000000608087981 */ /* 0x000ee8000c2e1d00 */
[----:B------:R-:W-:Y:S01]  /*0220*/  IMAD.WIDE R12, R13, 0x4, R16 ;  /* 0x000000040d0c7825 */ /* 0x000fe200078e0210 */
[----:B------:R-:W-:-:S05]  /*0230*/  LOP3.LUT R19, R19, 0xc, RZ, 0xfc, !PT ;  /* 0x0000000c13137812 */ /* 0x000fca00078efcff */
[----:B------:R-:W4:Y:S01]  /*0240*/  LDG.E.EL.128 R12, desc[UR6][R12.64] ;  /* 0x000000060c0c7981 */ /* 0x000f22000c2e1d00 */
[----:B------:R-:W-:-:S04]  /*0250*/  LEA.HI R22, R22, R19, RZ, 0xb ;  /* 0x0000001316167211 */ /* 0x000fc800078f58ff */
[----:B------:R-:W-:-:S04]  /*0260*/  LOP3.LUT R22, R22, 0xfffff800, RZ, 0xc0, !PT ;  /* 0xfffff80016167812 */ /* 0x000fc800078ec0ff */
[----:B------:R-:W-:-:S05]  /*0270*/  IADD3 R19, R18, R19, -R22 ;  /* 0x0000001312137210 */ /* 0x000fca0007ffe816 */
[----:B------:R-:W-:-:S06]  /*0280*/  IMAD.WIDE R16, R19, 0x4, R16 ;  /* 0x0000000413107825 */ /* 0x000fcc00078e0210 */
[----:B------:R-:W5:Y:S01]  /*0290*/  LDG.E.EL.128 R16, desc[UR6][R16.64] ;  /* 0x0000000610107981 */ /* 0x000f62000c2e1d00 */
[----:B------:R-:W1:Y:S01]  /*02a0*/  S2UR UR5, SR_CgaCtaId ;  /* 0x00000000000579c3 */ /* 0x000e620000008800 */
[----:B------:R-:W-:Y:S01]  /*02b0*/  SHF.R.U32.HI R23, RZ, 0x2, R2 ;  /* 0x00000002ff177819 */ /* 0x000fe20000011602 */
[----:B------:R-:W-:Y:S01]  /*02c0*/  IMAD.SHL.U32 R22, R2, 0x100, RZ ;  /* 0x0000010002167824 */ /* 0x000fe200078e00ff */
[----:B------:R-:W-:Y:S02]  /*02d0*/  UMOV UR4, 0x400 ;  /* 0x0000040000047882 */ /* 0x000fe40000000000 */
[----:B------:R-:W-:Y:S02]  /*02e0*/  SGXT.U32 R23, R23, 0x6 ;  /* 0x000000061717781a */ /* 0x000fe40000000000 */
[----:B------:R-:W-:Y:S02]  /*02f0*/  LOP3.LUT R22, R22, 0xf00, RZ, 0xc0, !PT ;  /* 0x00000f0016167812 */ /* 0x000fe400078ec0ff */
[----:B------:R-:W-:-:S02]  /*0300*/  PRMT R20, R23, 0x6540, R20 ;  /* 0x0000654017147816 */ /* 0x000fc40000000014 */
[C---:B------:R-:W-:Y:S02]  /*0310*/  LOP3.LUT R23, R22.reuse, 0x10, RZ, 0xfc, !PT ;  /* 0x0000001016177812 */ /* 0x040fe400078efcff */
[C---:B------:R-:W-:Y:S02]  /*0320*/  LOP3.LUT R21, R22.reuse, R21, RZ, 0xfc, !PT ;  /* 0x0000001516157212 */ /* 0x040fe400078efcff */
[C---:B------:R-:W-:Y:S02]  /*0330*/  LOP3.LUT R25, R22.reuse, 0x30, RZ, 0xfc, !PT ;  /* 0x0000003016197812 */ /* 0x040fe400078efcff */
[----:B------:R-:W-:Y:S01]  /*0340*/  LOP3.LUT R27, R22, 0x40, RZ, 0xfc, !PT ;  /* 0x00000040161b7812 */ /* 0x000fe200078efcff */
[----:B-1----:R-:W-:-:S06]  /*0350*/  UPRMT UR4, UR5, 0x654, UR4 ;  /* 0x0000065405047896 */ /* 0x002fcc0008000004 */
[----:B------:R-:W-:Y:S02]  /*0360*/  LEA.HI R24, R22, UR4, RZ, 0x1e ;  /* 0x0000000416187c11 */ /* 0x000fe4000f8ff0ff */
[----:B------:R-:W-:-:S03]  /*0370*/  LEA.HI R26, R23, UR4, RZ, 0x1e ;  /* 0x00000004171a7c11 */ /* 0x000fc6000f8ff0ff */
[C---:B------:R-:W-:Y:S02]  /*0380*/  IMAD R24, R21.reuse, 0x4, R24 ;  /* 0x0000000415187824 */ /* 0x040fe400078e0218 */
[----:B------:R-:W-:Y:S01]  /*0390*/  IMAD R26, R21, 0x4, R26 ;  /* 0x00000004151a7824 */ /* 0x000fe200078e021a */
[C---:B--2---:R-:W-:Y:S02]  /*03a0*/  FSETP.GEU.AND P0, PT, R4.reuse, RZ, PT ;  /* 0x000000ff0400720b */ /* 0x044fe40003f0e000 */
[C---:B------:R-:W-:Y:S02]  /*03b0*/  FSETP.GEU.AND P1, PT, R5.reuse, RZ, PT ;  /* 0x000000ff0500720b */ /* 0x040fe40003f2e000 */
[----:B------:R-:W-:Y:S02]  /*03c0*/  FSEL R29, R4, RZ, P0 ;  /* 0x000000ff041d7208 */ /* 0x000fe40000000000 */
[----:B------:R-:W-:Y:S02]  /*03d0*/  LOP3.LUT R4, R22, 0x20, RZ, 0xfc, !PT ;  /* 0x0000002016047812 */ /* 0x000fe400078efcff */
[----:B------:R-:W-:Y:S01]  /*03e0*/  FSEL R5, R5, RZ, P1 ;  /* 0x000000ff05057208 */ /* 0x000fe20000800000 */
[----:B------:R1:W-:Y:S01]  /*03f0*/  STS [R24], R29 ;  /* 0x0000001d18007388 */ /* 0x0003e20000000800 */
[----:B------:R-:W-:-:S02]  /*0400*/  LEA.HI R4, R4, UR4, RZ, 0x1e ;  /* 0x0000000404047c11 */ /* 0x000fc4000f8ff0ff */
[C---:B------:R-:W-:Y:S01]  /*0410*/  FSETP.GEU.AND P1, PT, R6.reuse, RZ, PT ;  /* 0x000000ff0600720b */ /* 0x040fe20003f2e000 */
[----:B------:R2:W-:Y:S01]  /*0420*/  STS [R26+0x40], R5 ;  /* 0x000040051a007388 */ /* 0x0005e20000000800 */
[----:B------:R-:W-:Y:S01]  /*0430*/  FSETP.GEU.AND P2, PT, R7, RZ, PT ;  /* 0x000000ff0700720b */ /* 0x000fe20003f4e000 */
[----:B------:R-:W-:Y:S01]  /*0440*/  IMAD R23, R21, 0x4, R4 ;  /* 0x0000000415177824 */ /* 0x000fe200078e0204 */
[----:B------:R-:W-:Y:S02]  /*0450*/  FSEL R6, R6, RZ, P1 ;  /* 0x000000ff06067208 */ /* 0x000fe40000800000 */
[----:B------:R-:W-:Y:S02]  /*0460*/  LEA.HI R4, R25, UR4, RZ, 0x1e ;  /* 0x0000000419047c11 */ /* 0x000fe4000f8ff0ff */
[----:B------:R-:W-:Y:S01]  /*0470*/  FSEL R7, R7, RZ, P2 ;  /* 0x000000ff07077208 */ /* 0x000fe20001000000 */
[----:B------:R4:W-:Y:S01]  /*0480*/  STS [R23+0x80], R6 ;  /* 0x0000800617007388 */ /* 0x0009e20000000800 */
[----:B-1----:R-:W-:Y:S01]  /*0490*/  LEA.HI R24, R27, UR4, RZ, 0x1e ;  /* 0x000000041b187c11 */ /* 0x002fe2000f8ff0ff */
[----:B------:R-:W-:Y:S01]  /*04a0*/  IMAD R4, R21, 0x4, R4 ;  /* 0x0000000415047824 */ /* 0x000fe200078e0204 */
[----:B---3--:R-:W-:-:S02]  /*04b0*/  FSETP.GEU.AND P2, PT, R8, RZ, PT ;  /* 0x000000ff0800720b */ /* 0x008fc40003f4e000 */
[----:B------:R-:W-:Y:S02]  /*04c0*/  LOP3.LUT R25, R22, 0x60, RZ, 0xfc, !PT ;  /* 0x0000006016197812 */ /* 0x000fe400078efcff */
[----:B------:R-:W-:Y:S01]  /*04d0*/  FSETP.GTU.AND P1, PT, R5, RZ, PT ;  /* 0x000000ff0500720b */ /* 0x000fe20003f2c000 */
[----:B--2---:R-:W-:Y:S01]  /*04e0*/  IMAD R5, R21, 0x4, R24 ;  /* 0x0000000415057824 */ /* 0x004fe200078e0218 */
[----:B------:R-:W-:Y:S01]  /*04f0*/  FSEL R8, R8, RZ, P2 ;  /* 0x000000ff08087208 */ /* 0x000fe20001000000 */
[----:B------:R-:W-:Y:S01]  /*0500*/  STS [R4+0xc0], R7 ;  /* 0x0000c00704007388 */ /* 0x000fe20000000800 */
[C---:B0---4-:R-:W-:Y:S02]  /*0510*/  LOP3.LUT R23, R22.reuse, 0x50, RZ, 0xfc, !PT ;  /* 0x0000005016177812 */ /* 0x051fe400078efcff */
[C---:B------:R-:W-:Y:S01]  /*0520*/  LOP3.LUT R26, R22.reuse, 0x70, RZ, 0xfc, !PT ;  /* 0x00000070161a7812 */ /* 0x040fe200078efcff */
[----:B------:R0:W-:Y:S01]  /*0530*/  STS [R5+0x100], R8 ;  /* 0x0001000805007388 */ /* 0x0001e20000000800 */
[----:B------:R-:W-:-:S02]  /*0540*/  LOP3.LUT R27, R22, 0x80, RZ, 0xfc, !PT ;  /* 0x00000080161b7812 */ /* 0x000fc400078efcff */
[----:B------:R-:W-:Y:S02]  /*0550*/  LEA.HI R28, R25, UR4, RZ, 0x1e ;  /* 0x00000004191c7c11 */ /* 0x000fe4000f8ff0ff */
[----:B------:R-:W-:Y:S02]  /*0560*/  LEA.HI R24, R23, UR4, RZ, 0x1e ;  /* 0x0000000417187c11 */ /* 0x000fe4000f8ff0ff */
[----:B------:R-:W-:Y:S02]  /*0570*/  FSETP.GEU.AND P3, PT, R9, RZ, PT ;  /* 0x000000ff0900720b */ /* 0x000fe40003f6e000 */
[----:B------:R-:W-:Y:S01]  /*0580*/  FSETP.GEU.AND P4, PT, R10, RZ, PT ;  /* 0x000000ff0a00720b */ /* 0x000fe20003f8e000 */
[C---:B0-----:R-:W-:Y:S01]  /*0590*/  IMAD R5, R21.reuse, 0x4, R28 ;  /* 0x0000000415057824 */ /* 0x041fe200078e021c */
[----:B------:R-:W-:Y:S01]  /*05a0*/  LEA.HI R4, R26, UR4, RZ, 0x1e ;  /* 0x000000041a047c11 */ /* 0x000fe2000f8ff0ff */
[----:B------:R-:W-:Y:S01]  /*05b0*/  IMAD R26, R21, 0x4, R24 ;  /* 0x00000004151a7824 */ /* 0x000fe200078e0218 */
[----:B------:R-:W-:-:S02]  /*05c0*/  FSETP.GEU.AND P5, PT, R11, RZ, PT ;  /* 0x000000ff0b00720b */ /* 0x000fc40003fae000 */
[----:B------:R-:W-:Y:S01]  /*05d0*/  LEA.HI R32, R27, UR4, RZ, 0x1e ;  /* 0x000000041b207c11 */ /* 0x000fe2000f8ff0ff */
[----:B------:R-:W-:Y:S01]  /*05e0*/  IMAD R30, R21, 0x4, R4 ;  /* 0x00000004151e7824 */ /* 0x000fe200078e0204 */
[----:B------:R-:W-:Y:S02]  /*05f0*/  FSETP.GEU.AND P2, PT, R12, RZ, PT ;  /* 0x000000ff0c00720b */ /* 0x000fe40003f4e000 */
[----:B------:R-:W-:Y:S01]  /*0600*/  FSEL R9, R9, RZ, P3 ;  /* 0x000000ff09097208 */ /* 0x000fe20001800000 */
[----:B------:R-:W-:Y:S01]  /*0610*/  IMAD R23, R21, 0x4, R32 ;  /* 0x0000000415177824 */ /* 0x000fe200078e0220 */
[----:B------:R-:W-:Y:S02]  /*0620*/  LOP3.LUT R28, R22, 0xe0, RZ, 0xfc, !PT ;  /* 0x000000e0161c7812 */ /* 0x000fe400078efcff */
[----:B------:R-:W-:Y:S01]  /*0630*/  FSEL R10, R10, RZ, P4 ;  /* 0x000000ff0a0a7208 */ /* 0x000fe20002000000 */
[----:B------:R0:W-:Y:S01]  /*0640*/  STS [R26+0x140], R9 ;  /* 0x000140091a007388 */ /* 0x0001e20000000800 */
[----:B------:R-:W-:-:S02]  /*0650*/  FSEL R11, R11, RZ, P5 ;  /* 0x000000ff0b0b7208 */ /* 0x000fc40002800000 */
[----:B------:R-:W-:Y:S01]  /*0660*/  FSEL R4, R12, RZ, P2 ;  /* 0x000000ff0c047208 */ /* 0x000fe20001000000 */
[----:B------:R-:W-:Y:S01]  /*0670*/  STS [R5+0x180], R10 ;  /* 0x0001800a05007388 */ /* 0x000fe20000000800 */
[----:B------:R-:W-:Y:S02]  /*0680*/  LEA.HI R28, R28, UR4, RZ, 0x1e ;  /* 0x000000041c1c7c11 */ /* 0x000fe4000f8ff0ff */
[C---:B------:R-:W-:Y:S01]  /*0690*/  LOP3.LUT R32, R22.reuse, 0x90, RZ, 0xfc, !PT ;  /* 0x0000009016207812 */ /* 0x040fe200078efcff */
[----:B------:R-:W-:Y:S01]  /*06a0*/  STS [R30+0x1c0], R11 ;  /* 0x0001c00b1e007388 */ /* 0x000fe20000000800 */
[C---:B------:R-:W-:Y:S02]  /*06b0*/  LOP3.LUT R25, R22.reuse, 0xa0, RZ, 0xfc, !PT ;  /* 0x000000a016197812 */ /* 0x040fe400078efcff */
[C---:B------:R-:W-:Y:S01]  /*06c0*/  LOP3.LUT R27, R22.reuse, 0xb0, RZ, 0xfc, !PT ;  /* 0x000000b0161b7812 */ /* 0x040fe200078efcff */
[----:B------:R1:W-:Y:S01]  /*06d0*/  STS [R23+0x200], R4 ;  /* 0x0002000417007388 */ /* 0x0003e20000000800 */
[----:B------:R-:W-:-:S02]  /*06e0*/  LOP3.LUT R12, R22, 0xc0, RZ, 0xfc, !PT ;  /* 0x000000c0160c7812 */ /* 0x000fc400078efcff */
[C---:B------:R-:W-:Y:S02]  /*06f0*/  LOP3.LUT R24, R22.reuse, 0xd0, RZ, 0xfc, !PT ;  /* 0x000000d016187812 */ /* 0x040fe400078efcff */
[----:B------:R-:W-:Y:S02]  /*0700*/  LOP3.LUT R22, R22, 0xf0, RZ, 0xfc, !PT ;  /* 0x000000f016167812 */ /* 0x000fe400078efcff */
[----:B------:R-:W-:Y:S02]  /*0710*/  LEA.HI R32, R32, UR4, RZ, 0x1e ;  /* 0x0000000420207c11 */ /* 0x000fe4000f8ff0ff */
[----:B0-----:R-:W-:Y:S01]  /*0720*/  LEA.HI R26, R25, UR4, RZ, 0x1e ;  /* 0x00000004191a7c11 */ /* 0x001fe2000f8ff0ff */
[----:B-1----:R-:W-:Y:S01]  /*0730*/  IMAD R23, R21, 0x4, R28 ;  /* 0x0000000415177824 */ /* 0x002fe200078e021c */
[----:B------:R-:W-:Y:S01]  /*0740*/  LEA.HI R30, R27, UR4, RZ, 0x1e ;  /* 0x000000041b1e7c11 */ /* 0x000fe2000f8ff0ff */
[----:B------:R-:W-:Y:S01]  /*0750*/  IMAD.SHL.U32 R28, R2, 0x4, RZ ;  /* 0x00000004021c7824 */ /* 0x000fe200078e00ff */
[----:B------:R-:W-:Y:S01]  /*0760*/  LEA.HI R12, R12, UR4, RZ, 0x1e ;  /* 0x000000040c0c7c11 */ /* 0x000fe2000f8ff0ff */
[C---:B------:R-:W-:Y:S01]  /*0770*/  IMAD R5, R21.reuse, 0x4, R32 ;  /* 0x0000000415057824 */ /* 0x040fe200078e0220 */
[----:B------:R-:W-:Y:S01]  /*0780*/  LEA.HI R24, R24, UR4, RZ, 0x1e ;  /* 0x0000000418187c11 */ /* 0x000fe2000f8ff0ff */
[C---:B------:R-:W-:Y:S01]  /*0790*/  IMAD R26, R21.reuse, 0x4, R26 ;  /* 0x00000004151a7824 */ /* 0x040fe200078e021a */
[----:B------:R-:W-:Y:S01]  /*07a0*/  LEA.HI R22, R22, UR4, RZ, 0x1e ;  /* 0x0000000416167c11 */ /* 0x000fe2000f8ff0ff */
[C---:B------:R-:W-:Y:S01]  /*07b0*/  IMAD R25, R21.reuse, 0x4, R30 ;  /* 0x0000000415197824 */ /* 0x040fe200078e021e */
[----:B------:R-:W-:Y:S01]  /*07c0*/  LOP3.LUT R3, R3, 0xc, R28, 0xf8, !PT ;  /* 0x0000000c03037812 */ /* 0x000fe200078ef81c */
[----:B------:R-:W-:Y:S01]  /*07d0*/  IMAD R12, R21, 0x4, R12 ;  /* 0x00000004150c7824 */ /* 0x000fe200078e020c */
[----:B------:R-:W-:Y:S01]  /*07e0*/  FSETP.GEU.AND P2, PT, R13, RZ, PT ;  /* 0x000000ff0d00720b */ /* 0x000fe20003f4e000 */
[C---:B------:R-:W-:Y:S01]  /*07f0*/  IMAD R24, R21.reuse, 0x4, R24 ;  /* 0x0000000415187824 */ /* 0x040fe200078e0218 */
[----:B------:R-:W-:Y:S01]  /*0800*/  FSETP.GEU.AND P3, PT, R14, RZ, PT ;  /* 0x000000ff0e00720b */ /* 0x000fe20003f6e000 */
[----:B------:R-:W-:Y:S01]  /*0810*/  IMAD R21, R21, 0x4, R22 ;  /* 0x0000000415157824 */ /* 0x000fe200078e0216 */
[----:B------:R-:W-:Y:S01]  /*0820*/  FSETP.GEU.AND P4, PT, R15, RZ, PT ;  /* 0x000000ff0f00720b */ /* 0x000fe20003f8e000 */
[----:B------:R-:W-:Y:S01]  /*0830*/  IMAD R20, R20, 0x1000, R3 ;  /* 0x0000100014147824 */ /* 0x000fe200078e0203 */
[----:B------:R-:W-:Y:S01]  /*0840*/  FSEL R22, R13, RZ, P2 ;  /* 0x000000ff0d167208 */ /* 0x000fe20001000000 */
[----:B------:R-:W0:Y:S01]  /*0850*/  LDC.64 R30, c[0x0][0x218] ;  /* 0x00008600ff1e7b82 */ /* 0x000e220000000a00 */
[----:B------:R-:W-:Y:S01]  /*0860*/  FSEL R3, R14, RZ, P3 ;  /* 0x000000ff0e037208 */ /* 0x000fe20001800000 */
[----:B------:R-:W-:Y:S01]  /*0870*/  VIADD R33, R20, 0x40000 ;  /* 0x0004000014217836 */ /* 0x000fe20000000000 */
[----:B-----5:R-:W-:Y:S01]  /*0880*/  FSETP.GEU.AND P2, PT, R16, RZ, PT ;  /* 0x000000ff1000720b */ /* 0x020fe20003f4e000 */
[----:B------:R1:W-:Y:S01]  /*0890*/  STS [R5+0x240], R22 ;  /* 0x0002401605007388 */ /* 0x0003e20000000800 */
[----:B------:R-:W-:-:S02]  /*08a0*/  FSEL R27, R15, RZ, P4 ;  /* 0x000000ff0f1b7208 */ /* 0x000fc40002000000 */
[----:B------:R-:W-:Y:S01]  /*08b0*/  FSETP.GEU.AND P3, PT, R17, RZ, PT ;  /* 0x000000ff1100720b */ /* 0x000fe20003f6e000 */
[----:B------:R-:W-:Y:S01]  /*08c0*/  STS [R26+0x280], R3 ;  /* 0x000280031a007388 */ /* 0x000fe20000000800 */
[----:B------:R-:W-:Y:S02]  /*08d0*/  FSETP.GEU.AND P4, PT, R18, RZ, PT ;  /* 0x000000ff1200720b */ /* 0x000fe40003f8e000 */
[----:B------:R-:W-:Y:S01]  /*08e0*/  FSETP.GTU.AND P0, PT, R29, RZ, PT ;  /* 0x000000ff1d00720b */ /* 0x000fe20003f0c000 */
[----:B------:R-:W-:Y:S01]  /*08f0*/  STS [R25+0x2c0], R27 ;  /* 0x0002c01b19007388 */ /* 0x000fe20000000800 */
[----:B------:R-:W-:Y:S02]  /*0900*/  FSETP.GEU.AND P5, PT, R19, RZ, PT ;  /* 0x000000ff1300720b */ /* 0x000fe40003fae000 */
[----:B------:R-:W-:Y:S02]  /*0910*/  FSEL R29, R16, RZ, P2 ;  /* 0x000000ff101d7208 */ /* 0x000fe40001000000 */
[----:B------:R-:W-:-:S02]  /*0920*/  FSEL R17, R17, RZ, P3 ;  /* 0x000000ff11117208 */ /* 0x000fc40001800000 */
[----:B------:R-:W-:Y:S01]  /*0930*/  FSEL R18, R18, RZ, P4 ;  /* 0x000000ff12127208 */ /* 0x000fe20002000000 */
[----:B------:R2:W-:Y:S01]  /*0940*/  STS [R12+0x300], R29 ;  /* 0x0003001d0c007388 */ /* 0x0005e20000000800 */
[----:B------:R-:W-:Y:S02]  /*0950*/  FSEL R16, R19, RZ, P5 ;  /* 0x000000ff13107208 */ /* 0x000fe40002800000 */
[----:B------:R-:W-:Y:S01]  /*0960*/  LOP3.LUT R28, R28, 0x3fc, RZ, 0xc0, !PT ;  /* 0x000003fc1c1c7812 */ /* 0x000fe200078ec0ff */
[----:B------:R-:W-:Y:S01]  /*0970*/  STS [R24+0x340], R17 ;  /* 0x0003401118007388 */ /* 0x000fe20000000800 */
[----:B------:R-:W-:Y:S01]  /*0980*/  LOP3.LUT R2, R2, 0xfc, RZ, 0xc0, !PT ;  /* 0x000000fc02027812 */ /* 0x000fe200078ec0ff */
[----:B0-----:R-:W-:Y:S01]  /*0990*/  IMAD.WIDE R32, R33, 0x4, R30 ;  /* 0x0000000421207825 */ /* 0x001fe200078e021e */
[C---:B-1----:R-:W-:Y:S01]  /*09a0*/  LOP3.LUT R5, R28.reuse, 0x400, RZ, 0xfc, !PT ;  /* 0x000004001c057812 */ /* 0x042fe200078efcff */
[----:B------:R-:W-:Y:S01]  /*09b0*/  STS [R23+0x380], R18 ;  /* 0x0003801217007388 */ /* 0x000fe20000000800 */
[----:B------:R-:W-:-:S02]  /*09c0*/  LOP3.LUT R13, R28, 0x800, RZ, 0xfc, !PT ;  /* 0x000008001c0d7812 */ /* 0x000fc400078efcff */
[----:B------:R-:W-:Y:S01]  /*09d0*/  LOP3.LUT R14, R28, 0xc00, RZ, 0xfc, !PT ;  /* 0x00000c001c0e7812 */ /* 0x000fe200078efcff */
[----:B------:R0:W-:Y:S01]  /*09e0*/  STS [R21+0x3c0], R16 ;  /* 0x0003c01015007388 */ /* 0x0001e20000000800 */
[----:B------:R-:W-:Y:S02]  /*09f0*/  SHF.R.U32.HI R5, RZ, 0x2, R5 ;  /* 0x00000002ff057819 */ /* 0x000fe40000011605 */
[----:B------:R-:W-:Y:S02]  /*0a00*/  SHF.R.U32.HI R13, RZ, 0x2, R13 ;  /* 0x00000002ff0d7819 */ /* 0x000fe4000001160d */
[----:B------:R-:W-:Y:S02]  /*0a10*/  SHF.R.U32.HI R14, RZ, 0x2, R14 ;  /* 0x00000002ff0e7819 */ /* 0x000fe4000001160e */
[----:B--2---:R-:W-:Y:S01]  /*0a20*/  LOP3.LUT R12, R5, 0x1fc, RZ, 0xc0, !PT ;  /* 0x000001fc050c7812 */ /* 0x004fe200078ec0ff */
[----:B------:R-:W-:Y:S01]  /*0a30*/  VIADD R5, R2, UR4 ;  /* 0x0000000402057c36 */ /* 0x000fe20008000000 */
[----:B------:R-:W-:-:S02]  /*0a40*/  LOP3.LUT R13, R13, 0x2fc, RZ, 0xc0, !PT ;  /* 0x000002fc0d0d7812 */ /* 0x000fc400078ec0ff */
[----:B------:R-:W-:Y:S01]  /*0a50*/  LOP3.LUT R14, R14, 0x3fc, RZ, 0xc0, !PT ;  /* 0x000003fc0e0e7812 */ /* 0x000fe200078ec0ff */
[----:B------:R-:W-:Y:S01]  /*0a60*/  IMAD R19, R28, 0x4, R5 ;  /* 0x000000041c137824 */ /* 0x000fe200078e0205 */
[----:B------:R-:W-:Y:S01]  /*0a70*/  BAR.SYNC.DEFER_BLOCKING 0x0 ;  /* 0x0000000000007b1d */ /* 0x000fe20000010000 */
[----:B------:R-:W-:Y:S01]  /*0a80*/  VIADD R25, R12, UR4 ;  /* 0x000000040c197c36 */ /* 0x000fe20008000000 */
[----:B------:R-:W-:Y:S01]  /*0a90*/  FSETP.GTU.AND P6, PT, R9, RZ, PT ;  /* 0x000000ff0900720b */ /* 0x000fe20003fcc000 */
[----:B------:R-:W-:Y:S01]  /*0aa0*/  VIADD R5, R13, UR4 ;  /* 0x000000040d057c36 */ /* 0x000fe20008000000 */
[----:B------:R-:W-:Y:S01]  /*0ab0*/  SEL R26, RZ, 0x1, P0 ;  /* 0x00000001ff1a7807 */ /* 0x000fe20000000000 */
[----:B0-----:R-:W-:Y:S01]  /*0ac0*/  VIADD R21, R14, UR4 ;  /* 0x000000040e157c36 */ /* 0x001fe20008000000 */
[----:B------:R-:W-:Y:S01]  /*0ad0*/  FSETP.GTU.AND P0, PT, R6, RZ, PT ;  /* 0x000000ff0600720b */ /* 0x000fe20003f0c000 */
[----:B------:R-:W-:Y:S01]  /*0ae0*/  IMAD R24, R28, 0x4, R5 ;  /* 0x000000041c187824 */ /* 0x000fe200078e0205 */
[----:B------:R-:W-:Y:S01]  /*0af0*/  SEL R5, RZ, 0x1, P1 ;  /* 0x00000001ff057807 */ /* 0x000fe20000800000 */
[----:B------:R-:W-:Y:S01]  /*0b00*/  VIADD R9, R20, 0xc0000 ;  /* 0x000c000014097836 */ /* 0x000fe20000000000 */
[----:B------:R-:W-:Y:S01]  /*0b10*/  FSETP.GTU.AND P1, PT, R7, RZ, PT ;  /* 0x000000ff0700720b */ /* 0x000fe20003f2c000 */
[----:B------:R-:W-:Y:S01]  /*0b20*/  IMAD R25, R28, 0x4, R25 ;  /* 0x000000041c197824 */ /* 0x000fe200078e0219 */
[----:B------:R-:W-:Y:S01]  /*0b30*/  FSETP.GTU.AND P2, PT, R4, RZ, PT ;  /* 0x000000ff0400720b */ /* 0x000fe20003f4c000 */
[----:B------:R-:W-:Y:S01]  /*0b40*/  IMAD R2, R28, 0x4, R21 ;  /* 0x000000041c027824 */ /* 0x000fe200078e0215 */
[----:B------:R-:W-:Y:S01]  /*0b50*/  SEL R4, RZ, 0x1, P6 ;  /* 0x00000001ff047807 */ /* 0x000fe20003000000 */
[----:B------:R-:W-:Y:S01]  /*0b60*/  ULDC.64 UR4, c[0x0][0x220] ;  /* 0x0000880000047ab9 */ /* 0x000fe20000000a00 */
[----:B------:R-:W-:-:S02]  /*0b70*/  FSETP.GTU.AND P5, PT, R8, RZ, PT ;  /* 0x000000ff0800720b */ /* 0x000fc40003fac000 */
[----:B------:R-:W-:Y:S01]  /*0b80*/  FSETP.GTU.AND P6, PT, R29, RZ, PT ;  /* 0x000000ff1d00720b */ /* 0x000fe20003fcc000 */
[----:B------:R-:W-:Y:S01]  /*0b90*/  VIADD R29, R20, 0x80000 ;  /* 0x00080000141d7836 */ /* 0x000fe20000000000 */
[----:B------:R-:W-:Y:S02]  /*0ba0*/  SEL R7, RZ, 0x1, P0 ;  /* 0x00000001ff077807 */ /* 0x000fe40000000000 */
[----:B------:R-:W-:Y:S01]  /*0bb0*/  SEL R6, RZ, 0x1, P1 ;  /* 0x00000001ff067807 */ /* 0x000fe20000800000 */
[--C-:B------:R-:W-:Y:S01]  /*0bc0*/  IMAD.WIDE R28, R29, 0x4, R30.reuse ;  /* 0x000000041d1c7825 */ /* 0x100fe200078e021e */
[----:B------:R-:W-:Y:S01]  /*0bd0*/  LDS R12, [R19] ;  /* 0x00000000130c7984 */ /* 0x000fe20000000800 */
[----:B------:R-:W-:Y:S02]  /*0be0*/  FSETP.GTU.AND P0, PT, R10, RZ, PT ;  /* 0x000000ff0a00720b */ /* 0x000fe40003f0c000 */
[----:B------:R-:W-:Y:S01]  /*0bf0*/  FSETP.GTU.AND P1, PT, R11, RZ, PT ;  /* 0x000000ff0b00720b */ /* 0x000fe20003f2c000 */
[----:B------:R-:W-:Y:S01]  /*0c00*/  LDS R13, [R19+0x4] ;  /* 0x00000400130d7984 */ /* 0x000fe20000000800 */
[----:B------:R-:W-:Y:S01]  /*0c10*/  FSETP.GTU.AND P3, PT, R22, RZ, PT ;  /* 0x000000ff1600720b */ /* 0x000fe20003f6c000 */
[--C-:B------:R-:W-:Y:S01]  /*0c20*/  IMAD.WIDE R22, R20, 0x4, R30.reuse ;  /* 0x0000000414167825 */ /* 0x100fe200078e021e */
[----:B------:R-:W-:Y:S01]  /*0c30*/  FSETP.GTU.AND P4, PT, R3, RZ, PT ;  /* 0x000000ff0300720b */ /* 0x000fe20003f8c000 */
[----:B------:R-:W-:Y:S01]  /*0c40*/  LDS R14, [R19+0x8] ;  /* 0x00000800130e7984 */ /* 0x000fe20000000800 */
[----:B------:R-:W-:Y:S01]  /*0c50*/  SEL R3, RZ, 0x1, P5 ;  /* 0x00000001ff037807 */ /* 0x000fe20002800000 */
[----:B------:R-:W-:Y:S01]  /*0c60*/  IMAD.WIDE R30, R9, 0x4, R30 ;  /* 0x00000004091e7825 */ /* 0x000fe200078e021e */
[----:B------:R-:W-:Y:S01]  /*0c70*/  PRMT R5, R26, 0x3340, R5 ;  /* 0x000033401a057816 */ /* 0x000fe20000000005 */
[----:B------:R-:W0:Y:S01]  /*0c80*/  LDS R15, [R19+0xc] ;  /* 0x00000c00130f7984 */ /* 0x000e220000000800 */
[----:B------:R-:W-:-:S02]  /*0c90*/  PRMT R6, R7, 0x3340, R6 ;  /* 0x0000334007067816 */ /* 0x000fc40000000006 */
[----:B------:R-:W-:Y:S01]  /*0ca0*/  FSETP.GTU.AND P5, PT, R27, RZ, PT ;  /* 0x000000ff1b00720b */ /* 0x000fe20003fac000 */
[----:B------:R-:W-:Y:S01]  /*0cb0*/  LDS R8, [R25+0x1000] ;  /* 0x0010000019087984 */ /* 0x000fe20000000800 */
[----:B------:R-:W-:Y:S02]  /*0cc0*/  SEL R7, RZ, 0x1, P0 ;  /* 0x00000001ff077807 */ /* 0x000fe40000000000 */
[----:B------:R-:W-:Y:S01]  /*0cd0*/  SEL R26, RZ, 0x1, P1 ;  /* 0x00000001ff1a7807 */ /* 0x000fe20000800000 */
[----:B------:R-:W-:Y:S01]  /*0ce0*/  LDS R9, [R25+0x1004] ;  /* 0x0010040019097984 */ /* 0x000fe20000000800 */
[----:B------:R-:W-:Y:S02]  /*0cf0*/  SEL R27, RZ, 0x1, P2 ;  /* 0x00000001ff1b7807 */ /* 0x000fe40001000000 */
[----:B------:R-:W-:Y:S01]  /*0d00*/  FSETP.GTU.AND P0, PT, R17, RZ, PT ;  /* 0x000000ff1100720b */ /* 0x000fe20003f0c000 */
[----:B------:R-:W-:Y:S01]  /*0d10*/  LDS R10, [R25+0x1008] ;  /* 0x00100800190a7984 */ /* 0x000fe20000000800 */
[----:B------:R-:W-:-:S02]  /*0d20*/  FSETP.GTU.AND P1, PT, R18, RZ, PT ;  /* 0x000000ff1200720b */ /* 0x000fc40003f2c000 */
[----:B------:R-:W-:Y:S01]  /*0d30*/  FSETP.GTU.AND P2, PT, R16, RZ, PT ;  /* 0x000000ff1000720b */ /* 0x000fe20003f4c000 */
[----:B------:R-:W1:Y:S01]  /*0d40*/  LDS R11, [R25+0x100c] ;  /* 0x00100c00190b7984 */ /* 0x000e620000000800 */
[----:B------:R-:W-:Y:S02]  /*0d50*/  PRMT R3, R3, 0x3340, R4 ;  /* 0x0000334003037816 */ /* 0x000fe40000000004 */
[----:B------:R-:W-:Y:S01]  /*0d60*/  PRMT R4, R5, 0x5410, R6 ;  /* 0x0000541005047816 */ /* 0x000fe20000000006 */
[----:B------:R-:W-:Y:S01]  /*0d70*/  LDS R16, [R24+0x2000] ;  /* 0x0020000018107984 */ /* 0x000fe20000000800 */
[----:B------:R-:W-:Y:S02]  /*0d80*/  SEL R5, RZ, 0x1, P5 ;  /* 0x00000001ff057807 */ /* 0x000fe40002800000 */
[----:B------:R-:W-:Y:S01]  /*0d90*/  PRMT R26, R7, 0x3340, R26 ;  /* 0x00003340071a7816 */ /* 0x000fe2000000001a */
[----:B------:R-:W-:Y:S01]  /*0da0*/  LDS R17, [R24+0x2004] ;  /* 0x0020040018117984 */ /* 0x000fe20000000800 */
[----:B------:R-:W-:-:S02]  /*0db0*/  SEL R7, RZ, 0x1, P0 ;  /* 0x00000001ff077807 */ /* 0x000fc40000000000 */
[----:B------:R-:W-:Y:S01]  /*0dc0*/  SEL R6, RZ, 0x1, P3 ;  /* 0x00000001ff067807 */ /* 0x000fe20001800000 */
[----:B------:R-:W-:Y:S03]  /*0dd0*/  LDS R18, [R24+0x2008] ;  /* 0x0020080018127984 */ /* 0x000fe60000000800 */
[----:B------:R-:W-:Y:S01]  /*0de0*/  PRMT R6, R27, 0x3340, R6 ;  /* 0x000033401b067816 */ /* 0x000fe20000000006 */
[----:B------:R-:W2:Y:S04]  /*0df0*/  LDS R19, [R24+0x200c] ;  /* 0x00200c0018137984 */ /* 0x000ea80000000800 */
[----:B------:R-:W-:Y:S04]  /*0e00*/  LDS R20, [R2+0x3000] ;  /* 0x0030000002147984 */ /* 0x000fe80000000800 */
[----:B0-----:R0:W-:Y:S04]  /*0e10*/  STG.E.128 desc[UR6][R22.64], R12 ;  /* 0x0000000c16007986 */ /* 0x0011e8000c101d06 */
[----:B------:R-:W-:Y:S04]  /*0e20*/  LDS R21, [R2+0x3004] ;  /* 0x0030040002157984 */ /* 0x000fe80000000800 */
[----:B------:R-:W-:Y:S04]  /*0e30*/  LDS R22, [R2+0x3008] ;  /* 0x0030080002167984 */ /* 0x000fe80000000800 */
[----:B------:R3:W4:Y:S04]  /*0e40*/  LDS R23, [R2+0x300c] ;  /* 0x00300c0002177984 */ /* 0x0007280000000800 */
[----:B-1----:R-:W-:Y:S01]  /*0e50*/  STG.E.128 desc[UR6][R32.64], R8 ;  /* 0x0000000820007986 */ /* 0x002fe2000c101d06 */
[----:B0-----:R-:W-:-:S02]  /*0e60*/  SEL R12, RZ, 0x1, P4 ;  /* 0x00000001ff0c7807 */ /* 0x001fc40002000000 */
[----:B---3--:R-:W-:Y:S02]  /*0e70*/  SEL R2, RZ, 0x1, P2 ;  /* 0x00000001ff027807 */ /* 0x008fe40001000000 */
[----:B------:R-:W-:Y:S02]  /*0e80*/  PRMT R13, R12, 0x3340, R5 ;  /* 0x000033400c0d7816 */ /* 0x000fe40000000005 */
[----:B------:R-:W-:Y:S02]  /*0e90*/  PRMT R5, R3, 0x5410, R26 ;  /* 0x0000541003057816 */ /* 0x000fe4000000001a */
[----:B------:R-:W-:Y:S02]  /*0ea0*/  SEL R12, RZ, 0x1, P6 ;  /* 0x00000001ff0c7807 */ /* 0x000fe40003000000 */
[----:B------:R-:W-:Y:S02]  /*0eb0*/  SEL R3, RZ, 0x1, P1 ;  /* 0x00000001ff037807 */ /* 0x000fe40000800000 */
[----:B------:R-:W-:-:S02]  /*0ec0*/  PRMT R7, R12, 0x3340, R7 ;  /* 0x000033400c077816 */ /* 0x000fc40000000007 */
[----:B------:R-:W-:Y:S01]  /*0ed0*/  PRMT R12, R3, 0x3340, R2 ;  /* 0x00003340030c7816 */ /* 0x000fe20000000002 */
[----:B--2---:R-:W-:Y:S01]  /*0ee0*/  STG.E.128 desc[UR6][R28.64], R16 ;  /* 0x000000101c007986 */ /* 0x004fe2000c101d06 */
[----:B------:R-:W-:Y:S02]  /*0ef0*/  IADD3 R2, P0, R0, UR4, RZ ;  /* 0x0000000400027c10 */ /* 0x000fe4000ff1e0ff */
[----:B------:R-:W-:Y:S02]  /*0f00*/  PRMT R6, R6, 0x5410, R13 ;  /* 0x0000541006067816 */ /* 0x000fe4000000000d */
[----:B------:R-:W-:Y:S02]  /*0f10*/  PRMT R7, R7, 0x5410, R12 ;  /* 0x0000541007077816 */ /* 0x000fe4000000000c */
[----:B------:R-:W-:Y:S01]  /*0f20*/  LEA.HI.X.SX32 R3, R0, UR5, 0x1, P0 ;  /* 0x0000000500037c11 */ /* 0x000fe200080f0eff */
[----:B----4-:R-:W-:Y:S04]  /*0f30*/  STG.E.128 desc[UR6][R30.64], R20 ;  /* 0x000000141e007986 */ /* 0x010fe8000c101d06 */
[----:B------:R-:W-:Y:S01]  /*0f40*/  STG.E.128 desc[UR6][R2.64], R4 ;  /* 0x0000000402007986 */ /* 0x000fe2000c101d06 */
[----:B------:R-:W-:Y:S05]  /*0f50*/  EXIT ;  /* 0x000000000000794d */ /* 0x000fea0003800000 */
.L_x_0:
[----:B------:R-:W-:-:S00]  /*0f60*/  BRA `(.L_x_0) ;  /* 0xfffffffc00fc7947 */ /* 0x000fc0000383ffff */
[----:B------:R-:W-:-:S00]  /*0f70*/  NOP ;  /* 0x0000000000007918 */ /* 0x000fc00000000000 */
        /* <DEDUP_REMOVED lines=8> */
.L_x_1:


//--------------------- .nv.shared.triton_poi_fused_relu_threshold_backward_7 --------------------------
	.section	.nv.shared.triton_poi_fused_relu_threshold_backward_7,"aw",@nobits
	.sectionflags	@""
	.align	16
	.zero		1024


//--------------------- .nv.constant0.triton_poi_fused_relu_threshold_backward_7 --------------------------
	.section	.nv.constant0.triton_poi_fused_relu_threshold_backward_7,"a",@progbits
	.sectionflags	@""
	.align	4
.nv.constant0.triton_poi_fused_relu_threshold_backward_7:
	.zero		560
